//
// Generated by NVIDIA NVVM Compiler
//
// Compiler Build ID: CL-36424714
// Cuda compilation tools, release 13.0, V13.0.88
// Based on NVVM 20.0.0
//

.version 9.0
.target sm_100
.address_size 64

	// .globl	_Z9addKernelPdS_S_iii

.visible .entry _Z9addKernelPdS_S_iii(
	.param .u64 .ptr .align 1 _Z9addKernelPdS_S_iii_param_0,
	.param .u64 .ptr .align 1 _Z9addKernelPdS_S_iii_param_1,
	.param .u64 .ptr .align 1 _Z9addKernelPdS_S_iii_param_2,
	.param .u32 _Z9addKernelPdS_S_iii_param_3,
	.param .u32 _Z9addKernelPdS_S_iii_param_4,
	.param .u32 _Z9addKernelPdS_S_iii_param_5
)
{
	.reg .pred 	%p<13>;
	.reg .b32 	%r<43>;
	.reg .b64 	%rd<54>;
	.reg .b64 	%fd<56>;

	ld.param.u64 	%rd7, [_Z9addKernelPdS_S_iii_param_0];
	ld.param.u64 	%rd8, [_Z9addKernelPdS_S_iii_param_1];
	ld.param.u64 	%rd9, [_Z9addKernelPdS_S_iii_param_2];
	ld.param.u32 	%r18, [_Z9addKernelPdS_S_iii_param_3];
	ld.param.u32 	%r19, [_Z9addKernelPdS_S_iii_param_4];
	ld.param.u32 	%r20, [_Z9addKernelPdS_S_iii_param_5];
	cvta.to.global.u64 	%rd1, %rd9;
	cvta.to.global.u64 	%rd2, %rd8;
	mov.u32 	%r22, %ctaid.x;
	mov.u32 	%r23, %ntid.x;
	mov.u32 	%r24, %tid.x;
	mad.lo.s32 	%r1, %r22, %r23, %r24;
	mov.u32 	%r25, %ctaid.y;
	mov.u32 	%r26, %ntid.y;
	mov.u32 	%r27, %tid.y;
	mad.lo.s32 	%r28, %r25, %r26, %r27;
	setp.ge.s32 	%p1, %r1, %r18;
	setp.ge.s32 	%p2, %r28, %r20;
	or.pred  	%p3, %p1, %p2;
	@%p3 bra 	$L__BB0_13;
	cvta.to.global.u64 	%rd10, %rd7;
	mad.lo.s32 	%r29, %r18, %r28, %r1;
	mul.wide.s32 	%rd11, %r29, 8;
	add.s64 	%rd3, %rd10, %rd11;
	mov.b64 	%rd12, 0;
	st.global.u64 	[%rd3], %rd12;
	setp.lt.s32 	%p4, %r19, 1;
	@%p4 bra 	$L__BB0_13;
	mul.lo.s32 	%r3, %r19, %r28;
	and.b32  	%r4, %r19, 7;
	setp.lt.u32 	%p5, %r19, 8;
	mov.b32 	%r41, 0;
	mov.f64 	%fd53, 0d0000000000000000;
	@%p5 bra 	$L__BB0_5;
	and.b32  	%r41, %r19, 2147483640;
	neg.s32 	%r39, %r41;
	shl.b32 	%r7, %r18, 3;
	mul.wide.u32 	%rd13, %r3, 8;
	add.s64 	%rd14, %rd13, %rd1;
	add.s64 	%rd53, %rd14, 32;
	mov.f64 	%fd53, 0d0000000000000000;
	mul.wide.s32 	%rd17, %r18, 8;
	mov.u32 	%r38, %r1;
$L__BB0_4:
	.pragma "nounroll";
	mul.wide.s32 	%rd15, %r38, 8;
	add.s64 	%rd16, %rd2, %rd15;
	ld.global.f64 	%fd10, [%rd16];
	ld.global.f64 	%fd11, [%rd53+-32];
	fma.rn.f64 	%fd12, %fd10, %fd11, %fd53;
	st.global.f64 	[%rd3], %fd12;
	add.s64 	%rd18, %rd16, %rd17;
	ld.global.f64 	%fd13, [%rd18];
	ld.global.f64 	%fd14, [%rd53+-24];
	fma.rn.f64 	%fd15, %fd13, %fd14, %fd12;
	st.global.f64 	[%rd3], %fd15;
	add.s64 	%rd19, %rd18, %rd17;
	ld.global.f64 	%fd16, [%rd19];
	ld.global.f64 	%fd17, [%rd53+-16];
	fma.rn.f64 	%fd18, %fd16, %fd17, %fd15;
	st.global.f64 	[%rd3], %fd18;
	add.s64 	%rd20, %rd19, %rd17;
	ld.global.f64 	%fd19, [%rd20];
	ld.global.f64 	%fd20, [%rd53+-8];
	fma.rn.f64 	%fd21, %fd19, %fd20, %fd18;
	st.global.f64 	[%rd3], %fd21;
	add.s64 	%rd21, %rd20, %rd17;
	ld.global.f64 	%fd22, [%rd21];
	ld.global.f64 	%fd23, [%rd53];
	fma.rn.f64 	%fd24, %fd22, %fd23, %fd21;
	st.global.f64 	[%rd3], %fd24;
	add.s64 	%rd22, %rd21, %rd17;
	ld.global.f64 	%fd25, [%rd22];
	ld.global.f64 	%fd26, [%rd53+8];
	fma.rn.f64 	%fd27, %fd25, %fd26, %fd24;
	st.global.f64 	[%rd3], %fd27;
	add.s64 	%rd23, %rd22, %rd17;
	ld.global.f64 	%fd28, [%rd23];
	ld.global.f64 	%fd29, [%rd53+16];
	fma.rn.f64 	%fd30, %fd28, %fd29, %fd27;
	st.global.f64 	[%rd3], %fd30;
	add.s64 	%rd24, %rd23, %rd17;
	ld.global.f64 	%fd31, [%rd24];
	ld.global.f64 	%fd32, [%rd53+24];
	fma.rn.f64 	%fd53, %fd31, %fd32, %fd30;
	st.global.f64 	[%rd3], %fd53;
	add.s32 	%r39, %r39, 8;
	add.s32 	%r38, %r38, %r7;
	add.s64 	%rd53, %rd53, 64;
	setp.ne.s32 	%p6, %r39, 0;
	@%p6 bra 	$L__BB0_4;
$L__BB0_5:
	setp.eq.s32 	%p7, %r4, 0;
	@%p7 bra 	$L__BB0_13;
	and.b32  	%r13, %r19, 3;
	setp.lt.u32 	%p8, %r4, 4;
	@%p8 bra 	$L__BB0_8;
	mad.lo.s32 	%r31, %r41, %r18, %r1;
	mul.wide.s32 	%rd25, %r31, 8;
	add.s64 	%rd26, %rd2, %rd25;
	add.s32 	%r32, %r41, %r3;
	mul.wide.u32 	%rd27, %r32, 8;
	add.s64 	%rd28, %rd1, %rd27;
	ld.global.f64 	%fd33, [%rd26];
	ld.global.f64 	%fd34, [%rd28];
	fma.rn.f64 	%fd35, %fd33, %fd34, %fd53;
	st.global.f64 	[%rd3], %fd35;
	mul.wide.s32 	%rd29, %r18, 8;
	add.s64 	%rd30, %rd26, %rd29;
	cvt.u64.u32 	%rd31, %r3;
	cvt.u64.u32 	%rd32, %r41;
	add.s64 	%rd33, %rd32, %rd31;
	shl.b64 	%rd34, %rd33, 3;
	add.s64 	%rd35, %rd1, %rd34;
	ld.global.f64 	%fd36, [%rd30];
	ld.global.f64 	%fd37, [%rd35+8];
	fma.rn.f64 	%fd38, %fd36, %fd37, %fd35;
	st.global.f64 	[%rd3], %fd38;
	add.s64 	%rd36, %rd30, %rd29;
	ld.global.f64 	%fd39, [%rd36];
	ld.global.f64 	%fd40, [%rd35+16];
	fma.rn.f64 	%fd41, %fd39, %fd40, %fd38;
	st.global.f64 	[%rd3], %fd41;
	add.s64 	%rd37, %rd36, %rd29;
	ld.global.f64 	%fd42, [%rd37];
	ld.global.f64 	%fd43, [%rd35+24];
	fma.rn.f64 	%fd53, %fd42, %fd43, %fd41;
	st.global.f64 	[%rd3], %fd53;
	add.s32 	%r41, %r41, 4;
$L__BB0_8:
	setp.eq.s32 	%p9, %r13, 0;
	@%p9 bra 	$L__BB0_13;
	setp.eq.s32 	%p10, %r13, 1;
	@%p10 bra 	$L__BB0_11;
	mad.lo.s32 	%r33, %r41, %r18, %r1;
	mul.wide.s32 	%rd38, %r33, 8;
	add.s64 	%rd39, %rd2, %rd38;
	add.s32 	%r34, %r41, %r3;
	mul.wide.u32 	%rd40, %r34, 8;
	add.s64 	%rd41, %rd1, %rd40;
	ld.global.f64 	%fd44, [%rd39];
	ld.global.f64 	%fd45, [%rd41];
	fma.rn.f64 	%fd46, %fd44, %fd45, %fd53;
	st.global.f64 	[%rd3], %fd46;
	mul.wide.s32 	%rd42, %r18, 8;
	add.s64 	%rd43, %rd39, %rd42;
	cvt.u64.u32 	%rd44, %r3;
	cvt.u64.u32 	%rd45, %r41;
	add.s64 	%rd46, %rd45, %rd44;
	shl.b64 	%rd47, %rd46, 3;
	add.s64 	%rd48, %rd1, %rd47;
	ld.global.f64 	%fd47, [%rd43];
	ld.global.f64 	%fd48, [%rd48+8];
	fma.rn.f64 	%fd53, %fd47, %fd48, %fd46;
	st.global.f64 	[%rd3], %fd53;
	add.s32 	%r41, %r41, 2;
$L__BB0_11:
	and.b32  	%r35, %r19, 1;
	setp.eq.b32 	%p11, %r35, 1;
	not.pred 	%p12, %p11;
	@%p12 bra 	$L__BB0_13;
	mad.lo.s32 	%r36, %r41, %r18, %r1;
	mul.wide.s32 	%rd49, %r36, 8;
	add.s64 	%rd50, %rd2, %rd49;
	add.s32 	%r37, %r41, %r3;
	mul.wide.u32 	%rd51, %r37, 8;
	add.s64 	%rd52, %rd1, %rd51;
	ld.global.f64 	%fd49, [%rd50];
	ld.global.f64 	%fd50, [%rd52];
	fma.rn.f64 	%fd51, %fd49, %fd50, %fd53;
	st.global.f64 	[%rd3], %fd51;
$L__BB0_13:
	ret;

}


// ===== COMPILED SASS (sm_100) =====

	.target	sm_100

	.elftype	@"ET_EXEC"


//--------------------- .note.nv.tkinfo           --------------------------
	.section	.note.nv.tkinfo,"",@"SHT_NOTE"
	.sectionflags	@"SHF_NOTE_NV_TKINFO"
	.tkinfo
        /*0018*/ 	.word	0x00000002
        /*0030*/ 	.string	""
        /*0030*/ 	.string	"ptxas"
        /*0030*/ 	.string	"Cuda compilation tools, release 13.0, V13.0.88"
        /*0030*/ 	.string	"Build cuda_13.0.r13.0/compiler.36424714_0"
        /*0030*/ 	.string	"-arch sm_100 -m 64 "



//--------------------- .note.nv.cuinfo           --------------------------
	.section	.note.nv.cuinfo,"",@"SHT_NOTE"
	.sectionflags	@"SHF_NOTE_NV_CUINFO"
        /*0018*/ 	.short	0x0002
        /*001a*/ 	.short	0x0064
        /*001c*/ 	.short	0x0082
	.zero		2


//--------------------- .nv.info                  --------------------------
	.section	.nv.info,"",@"SHT_CUDA_INFO"
	.align	4


	//----- nvinfo : EIATTR_REGCOUNT
	.align		4
        /*0000*/ 	.byte	0x04, 0x2f
        /*0002*/ 	.short	(.L_1 - .L_0)
	.align		4
.L_0:
        /*0004*/ 	.word	index@(_Z9addKernelPdS_S_iii)
        /*0008*/ 	.word	0x0000001e


	//----- nvinfo : EIATTR_FRAME_SIZE
	.align		4
.L_1:
        /*000c*/ 	.byte	0x04, 0x11
        /*000e*/ 	.short	(.L_3 - .L_2)
	.align		4
.L_2:
        /*0010*/ 	.word	index@(_Z9addKernelPdS_S_iii)
        /*0014*/ 	.word	0x00000000


	//----- nvinfo : EIATTR_MIN_STACK_SIZE
	.align		4
.L_3:
        /*0018*/ 	.byte	0x04, 0x12
        /*001a*/ 	.short	(.L_5 - .L_4)
	.align		4
.L_4:
        /*001c*/ 	.word	index@(_Z9addKernelPdS_S_iii)
        /*0020*/ 	.word	0x00000000
.L_5:


//--------------------- .nv.compat                --------------------------
	.section	.nv.compat,"",@"SHT_CUDA_COMPAT_INFO"
	.align	4
        /*0000*/ 	.byte	0x02, 0x09, 0x00, 0x00, 0x02, 0x02, 0x01, 0x00, 0x02, 0x05, 0x05, 0x00, 0x03, 0x07, 0x01, 0x01
        /*0010*/ 	.byte	0x02, 0x03, 0x00, 0x00, 0x02, 0x06, 0x01, 0x00, 0x04, 0x0b, 0x08, 0x00, 0x01, 0x00, 0x00, 0x00
        /*0020*/ 	.byte	0x00, 0x00, 0x00, 0x00


//--------------------- .nv.info._Z9addKernelPdS_S_iii --------------------------
	.section	.nv.info._Z9addKernelPdS_S_iii,"",@"SHT_CUDA_INFO"
	.sectionflags	@""
	.align	4


	//----- nvinfo : EIATTR_CUDA_API_VERSION
	.align		4
        /*0000*/ 	.byte	0x04, 0x37
        /*0002*/ 	.short	(.L_7 - .L_6)
.L_6:
        /*0004*/ 	.word	0x00000082


	//----- nvinfo : EIATTR_KPARAM_INFO
	.align		4
.L_7:
        /*0008*/ 	.byte	0x04, 0x17
        /*000a*/ 	.short	(.L_9 - .L_8)
.L_8:
        /*000c*/ 	.word	0x00000000
        /*0010*/ 	.short	0x0005
        /*0012*/ 	.short	0x0020
        /*0014*/ 	.byte	0x00, 0xf0, 0x11, 0x00


	//----- nvinfo : EIATTR_KPARAM_INFO
	.align		4
.L_9:
        /*0018*/ 	.byte	0x04, 0x17
        /*001a*/ 	.short	(.L_11 - .L_10)
.L_10:
        /*001c*/ 	.word	0x00000000
        /*0020*/ 	.short	0x0004
        /*0022*/ 	.short	0x001c
        /*0024*/ 	.byte	0x00, 0xf0, 0x11, 0x00


	//----- nvinfo : EIATTR_KPARAM_INFO
	.align		4
.L_11:
        /*0028*/ 	.byte	0x04, 0x17
        /*002a*/ 	.short	(.L_13 - .L_12)
.L_12:
        /*002c*/ 	.word	0x00000000
        /*0030*/ 	.short	0x0003
        /*0032*/ 	.short	0x0018
        /*0034*/ 	.byte	0x00, 0xf0, 0x11, 0x00


	//----- nvinfo : EIATTR_KPARAM_INFO
	.align		4
.L_13:
        /*0038*/ 	.byte	0x04, 0x17
        /*003a*/ 	.short	(.L_15 - .L_14)
.L_14:
        /*003c*/ 	.word	0x00000000
        /*0040*/ 	.short	0x0002
        /*0042*/ 	.short	0x0010
        /*0044*/ 	.byte	0x00, 0xf5, 0x21, 0x00


	//----- nvinfo : EIATTR_KPARAM_INFO
	.align		4
.L_15:
        /*0048*/ 	.byte	0x04, 0x17
        /*004a*/ 	.short	(.L_17 - .L_16)
.L_16:
        /*004c*/ 	.word	0x00000000
        /*0050*/ 	.short	0x0001
        /*0052*/ 	.short	0x0008
        /*0054*/ 	.byte	0x00, 0xf5, 0x21, 0x00


	//----- nvinfo : EIATTR_KPARAM_INFO
	.align		4
.L_17:
        /*0058*/ 	.byte	0x04, 0x17
        /*005a*/ 	.short	(.L_19 - .L_18)
.L_18:
        /*005c*/ 	.word	0x00000000
        /*0060*/ 	.short	0x0000
        /*0062*/ 	.short	0x0000
        /*0064*/ 	.byte	0x00, 0xf5, 0x21, 0x00


	//----- nvinfo : EIATTR_SPARSE_MMA_MASK
	.align		4
.L_19:
        /*0068*/ 	.byte	0x03, 0x50
        /*006a*/ 	.short	0x0000


	//----- nvinfo : EIATTR_MAXREG_COUNT
	.align		4
        /*006c*/ 	.byte	0x03, 0x1b
        /*006e*/ 	.short	0x00ff


	//----- nvinfo : EIATTR_MERCURY_ISA_VERSION
	.align		4
        /*0070*/ 	.byte	0x03, 0x5f
        /*0072*/ 	.short	0x0101


	//----- nvinfo : EIATTR_VRC_CTA_INIT_COUNT
	.align		4
        /*0074*/ 	.byte	0x02, 0x4a
	.zero		1
	.zero		1


	//----- nvinfo : EIATTR_EXIT_INSTR_OFFSETS
	.align		4
        /*0078*/ 	.byte	0x04, 0x1c
        /*007a*/ 	.short	(.L_21 - .L_20)


	//   ....[0]....
.L_20:
        /*007c*/ 	.word	0x000000d0


	//   ....[1]....
        /*0080*/ 	.word	0x00000150


	//   ....[2]....
        /*0084*/ 	.word	0x00000560


	//   ....[3]....
        /*0088*/ 	.word	0x000007a0


	//   ....[4]....
        /*008c*/ 	.word	0x00000940


	//   ....[5]....
        /*0090*/ 	.word	0x000009f0


	//----- nvinfo : EIATTR_CBANK_PARAM_SIZE
	.align		4
.L_21:
        /*0094*/ 	.byte	0x03, 0x19
        /*0096*/ 	.short	0x0024


	//----- nvinfo : EIATTR_PARAM_CBANK
	.align		4
        /*0098*/ 	.byte	0x04, 0x0a
        /*009a*/ 	.short	(.L_23 - .L_22)
	.align		4
.L_22:
        /*009c*/ 	.word	index@(.nv.constant0._Z9addKernelPdS_S_iii)
        /*00a0*/ 	.short	0x0380
        /*00a2*/ 	.short	0x0024


	//----- nvinfo : EIATTR_SW_WAR
	.align		4
.L_23:
        /*00a4*/ 	.byte	0x04, 0x36
        /*00a6*/ 	.short	(.L_25 - .L_24)
.L_24:
        /*00a8*/ 	.word	0x00000008
.L_25:


//--------------------- .nv.callgraph             --------------------------
	.section	.nv.callgraph,"",@"SHT_CUDA_CALLGRAPH"
	.align	4
	.sectionentsize	8
	.align		4
        /*0000*/ 	.word	0x00000000
	.align		4
        /*0004*/ 	.word	0xffffffff
	.align		4
        /*0008*/ 	.word	0x00000000
	.align		4
        /*000c*/ 	.word	0xfffffffe
	.align		4
        /*0010*/ 	.word	0x00000000
	.align		4
        /*0014*/ 	.word	0xfffffffd
	.align		4
        /*0018*/ 	.word	0x00000000
	.align		4
        /*001c*/ 	.word	0xfffffffc


//--------------------- .text._Z9addKernelPdS_S_iii --------------------------
	.section	.text._Z9addKernelPdS_S_iii,"ax",@progbits
	.align	128
        .global         _Z9addKernelPdS_S_iii
        .type           _Z9addKernelPdS_S_iii,@function
        .size           _Z9addKernelPdS_S_iii,(.L_x_5 - _Z9addKernelPdS_S_iii)
        .other          _Z9addKernelPdS_S_iii,@"STO_CUDA_ENTRY STV_DEFAULT"
_Z9addKernelPdS_S_iii:
.text._Z9addKernelPdS_S_iii:
[----:B------:R-:W-:Y:S01]  /*0000*/  LDC R1, c[0x0][0x37c] ;  /* 0x0000df00ff017b82 */ /* 0x000fe20000000800 */
[----:B------:R-:W0:Y:S07]  /*0010*/  S2R R4, SR_TID.Y ;  /* 0x0000000000047919 */ /* 0x000e2e0000002200 */
[----:B------:R-:W1:Y:S01]  /*0020*/  LDC R7, c[0x0][0x360] ;  /* 0x0000d800ff077b82 */ /* 0x000e620000000800 */
[----:B------:R-:W2:Y:S01]  /*0030*/  LDCU UR6, c[0x0][0x3a0] ;  /* 0x00007400ff0677ac */ /* 0x000ea20008000800 */
[----:B------:R-:W1:Y:S06]  /*0040*/  S2R R2, SR_TID.X ;  /* 0x0000000000027919 */ /* 0x000e6c0000002100 */
[----:B------:R-:W0:Y:S08]  /*0050*/  S2UR UR5, SR_CTAID.Y ;  /* 0x00000000000579c3 */ /* 0x000e300000002600 */
[----:B------:R-:W0:Y:S08]  /*0060*/  LDC R5, c[0x0][0x364] ;  /* 0x0000d900ff057b82 */ /* 0x000e300000000800 */
[----:B------:R-:W1:Y:S08]  /*0070*/  S2UR UR4, SR_CTAID.X ;  /* 0x00000000000479c3 */ /* 0x000e700000002500 */
[----:B------:R-:W3:Y:S01]  /*0080*/  LDC R0, c[0x0][0x398] ;  /* 0x0000e600ff007b82 */ /* 0x000ee20000000800 */
[----:B0-----:R-:W-:-:S05]  /*0090*/  IMAD R5, R5, UR5, R4 ;  /* 0x0000000505057c24 */ /* 0x001fca000f8e0204 */
[----:B--2---:R-:W-:Y:S01]  /*00a0*/  ISETP.GE.AND P0, PT, R5, UR6, PT ;  /* 0x0000000605007c0c */ /* 0x004fe2000bf06270 */
[----:B-1----:R-:W-:-:S05]  /*00b0*/  IMAD R7, R7, UR4, R2 ;  /* 0x0000000407077c24 */ /* 0x002fca000f8e0202 */
[----:B---3--:R-:W-:-:S13]  /*00c0*/  ISETP.GE.OR P0, PT, R7, R0, P0 ;  /* 0x000000000700720c */ /* 0x008fda0000706670 */
[----:B------:R-:W-:Y:S05]  /*00d0*/  @P0 EXIT ;  /* 0x000000000000094d */ /* 0x000fea0003800000 */
[----:B------:R-:W0:Y:S01]  /*00e0*/  LDC R6, c[0x0][0x39c] ;  /* 0x0000e700ff067b82 */ /* 0x000e220000000800 */
[----:B------:R-:W1:Y:S01]  /*00f0*/  LDCU.64 UR4, c[0x0][0x358] ;  /* 0x00006b00ff0477ac */ /* 0x000e620008000a00 */
[----:B------:R-:W-:-:S06]  /*0100*/  IMAD R9, R5, R0, R7 ;  /* 0x0000000005097224 */ /* 0x000fcc00078e0207 */
[----:B------:R-:W2:Y:S01]  /*0110*/  LDC.64 R2, c[0x0][0x380] ;  /* 0x0000e000ff027b82 */ /* 0x000ea20000000a00 */
[----:B0-----:R-:W-:Y:S01]  /*0120*/  ISETP.GE.AND P0, PT, R6, 0x1, PT ;  /* 0x000000010600780c */ /* 0x001fe20003f06270 */
[----:B--2---:R-:W-:-:S05]  /*0130*/  IMAD.WIDE R2, R9, 0x8, R2 ;  /* 0x0000000809027825 */ /* 0x004fca00078e0202 */
[----:B-1----:R0:W-:Y:S07]  /*0140*/  STG.E.64 desc[UR4][R2.64], RZ ;  /* 0x000000ff02007986 */ /* 0x0021ee000c101b04 */
[----:B------:R-:W-:Y:S05]  /*0150*/  @!P0 EXIT ;  /* 0x000000000000894d */ /* 0x000fea0003800000 */
[C---:B------:R-:W-:Y:S01]  /*0160*/  ISETP.GE.U32.AND P1, PT, R6.reuse, 0x8, PT ;  /* 0x000000080600780c */ /* 0x040fe20003f26070 */
[----:B------:R-:W-:Y:S01]  /*0170*/  HFMA2 R9, -RZ, RZ, 0, 0 ;  /* 0x00000000ff097431 */ /* 0x000fe200000001ff */
[----:B------:R-:W-:Y:S01]  /*0180*/  LOP3.LUT R24, R6, 0x7, RZ, 0xc0, !PT ;  /* 0x0000000706187812 */ /* 0x000fe200078ec0ff */
[----:B------:R-:W-:Y:S01]  /*0190*/  IMAD R8, R5, R6, RZ ;  /* 0x0000000605087224 */ /* 0x000fe200078e02ff */
[----:B------:R-:W-:Y:S02]  /*01a0*/  CS2R R12, SRZ ;  /* 0x00000000000c7805 */ /* 0x000fe4000001ff00 */
[----:B------:R-:W-:-:S07]  /*01b0*/  ISETP.NE.AND P0, PT, R24, RZ, PT ;  /* 0x000000ff1800720c */ /* 0x000fce0003f05270 */
[----:B------:R-:W-:Y:S06]  /*01c0*/  @!P1 BRA `(.L_x_0) ;  /* 0x0000000000e49947 */ /* 0x000fec0003800000 */
[----:B------:R-:W1:Y:S01]  /*01d0*/  LDC.64 R4, c[0x0][0x390] ;  /* 0x0000e400ff047b82 */ /* 0x000e620000000a00 */
[----:B------:R-:W-:Y:S01]  /*01e0*/  LOP3.LUT R9, R6, 0x7ffffff8, RZ, 0xc0, !PT ;  /* 0x7ffffff806097812 */ /* 0x000fe200078ec0ff */
[----:B------:R-:W-:Y:S01]  /*01f0*/  IMAD.MOV.U32 R11, RZ, RZ, R7 ;  /* 0x000000ffff0b7224 */ /* 0x000fe200078e0007 */
[----:B------:R-:W-:-:S03]  /*0200*/  CS2R R12, SRZ ;  /* 0x00000000000c7805 */ /* 0x000fc6000001ff00 */
[----:B------:R-:W-:Y:S02]  /*0210*/  IMAD.MOV R10, RZ, RZ, -R9 ;  /* 0x000000ffff0a7224 */ /* 0x000fe400078e0a09 */
[----:B-1----:R-:W-:-:S03]  /*0220*/  IMAD.WIDE.U32 R4, R8, 0x8, R4 ;  /* 0x0000000808047825 */ /* 0x002fc600078e0004 */
[----:B------:R-:W-:-:S04]  /*0230*/  IADD3 R18, P1, PT, R4, 0x20, RZ ;  /* 0x0000002004127810 */ /* 0x000fc80007f3e0ff */
[----:B------:R-:W-:-:S09]  /*0240*/  IADD3.X R19, PT, PT, RZ, R5, RZ, P1, !PT ;  /* 0x00000005ff137210 */ /* 0x000fd20000ffe4ff */
.L_x_1:
[----:B------:R-:W1:Y:S01]  /*0250*/  LDC.64 R14, c[0x0][0x388] ;  /* 0x0000e200ff0e7b82 */ /* 0x000e620000000a00 */
[----:B------:R-:W-:Y:S01]  /*0260*/  MOV R4, R18 ;  /* 0x0000001200047202 */ /* 0x000fe20000000f00 */
[----:B------:R-:W-:-:S05]  /*0270*/  IMAD.MOV.U32 R5, RZ, RZ, R19 ;  /* 0x000000ffff057224 */ /* 0x000fca00078e0013 */
[----:B--2---:R-:W2:Y:S01]  /*0280*/  LDG.E.64 R18, desc[UR4][R4.64+-0x20] ;  /* 0xffffe00404127981 */ /* 0x004ea2000c1e1b00 */
[----:B-1----:R-:W-:-:S05]  /*0290*/  IMAD.WIDE R14, R11, 0x8, R14 ;  /* 0x000000080b0e7825 */ /* 0x002fca00078e020e */
[----:B------:R-:W2:Y:S02]  /*02a0*/  LDG.E.64 R16, desc[UR4][R14.64] ;  /* 0x000000040e107981 */ /* 0x000ea4000c1e1b00 */
[----:B--2---:R-:W-:Y:S01]  /*02b0*/  DFMA R16, R16, R18, R12 ;  /* 0x000000121010722b */ /* 0x004fe2000000000c */
[----:B------:R-:W-:-:S06]  /*02c0*/  IMAD.WIDE R12, R0, 0x8, R14 ;  /* 0x00000008000c7825 */ /* 0x000fcc00078e020e */
[----:B------:R1:W-:Y:S04]  /*02d0*/  STG.E.64 desc[UR4][R2.64], R16 ;  /* 0x0000001002007986 */ /* 0x0003e8000c101b04 */
[----:B------:R-:W2:Y:S04]  /*02e0*/  LDG.E.64 R20, desc[UR4][R12.64] ;  /* 0x000000040c147981 */ /* 0x000ea8000c1e1b00 */
[----:B------:R-:W2:Y:S02]  /*02f0*/  LDG.E.64 R18, desc[UR4][R4.64+-0x18] ;  /* 0xffffe80404127981 */ /* 0x000ea4000c1e1b00 */
[----:B--2---:R-:W-:Y:S01]  /*0300*/  DFMA R20, R20, R18, R16 ;  /* 0x000000121414722b */ /* 0x004fe20000000010 */
[----:B------:R-:W-:-:S06]  /*0310*/  IMAD.WIDE R18, R0, 0x8, R12 ;  /* 0x0000000800127825 */ /* 0x000fcc00078e020c */
[----:B------:R2:W-:Y:S04]  /*0320*/  STG.E.64 desc[UR4][R2.64], R20 ;  /* 0x0000001402007986 */ /* 0x0005e8000c101b04 */
[----:B------:R-:W3:Y:S04]  /*0330*/  LDG.E.64 R22, desc[UR4][R18.64] ;  /* 0x0000000412167981 */ /* 0x000ee8000c1e1b00 */
[----:B------:R-:W3:Y:S01]  /*0340*/  LDG.E.64 R26, desc[UR4][R4.64+-0x10] ;  /* 0xfffff004041a7981 */ /* 0x000ee2000c1e1b00 */
[----:B------:R-:W-:Y:S01]  /*0350*/  IMAD.WIDE R14, R0, 0x8, R18 ;  /* 0x00000008000e7825 */ /* 0x000fe200078e0212 */
[----:B---3--:R-:W-:-:S07]  /*0360*/  DFMA R22, R22, R26, R20 ;  /* 0x0000001a1616722b */ /* 0x008fce0000000014 */
[----:B------:R3:W-:Y:S04]  /*0370*/  STG.E.64 desc[UR4][R2.64], R22 ;  /* 0x0000001602007986 */ /* 0x0007e8000c101b04 */
[----:B-1----:R-:W4:Y:S04]  /*0380*/  LDG.E.64 R16, desc[UR4][R14.64] ;  /* 0x000000040e107981 */ /* 0x002f28000c1e1b00 */
[----:B------:R-:W4:Y:S02]  /*0390*/  LDG.E.64 R12, desc[UR4][R4.64+-0x8] ;  /* 0xfffff804040c7981 */ /* 0x000f24000c1e1b00 */
[----:B----4-:R-:W-:Y:S01]  /*03a0*/  DFMA R16, R16, R12, R22 ;  /* 0x0000000c1010722b */ /* 0x010fe20000000016 */
[----:B------:R-:W-:-:S06]  /*03b0*/  IMAD.WIDE R12, R0, 0x8, R14 ;  /* 0x00000008000c7825 */ /* 0x000fcc00078e020e */
[----:B------:R1:W-:Y:S04]  /*03c0*/  STG.E.64 desc[UR4][R2.64], R16 ;  /* 0x0000001002007986 */ /* 0x0003e8000c101b04 */
[----:B--2---:R-:W2:Y:S04]  /*03d0*/  LDG.E.64 R20, desc[UR4][R12.64] ;  /* 0x000000040c147981 */ /* 0x004ea8000c1e1b00 */
[----:B------:R-:W2:Y:S02]  /*03e0*/  LDG.E.64 R18, desc[UR4][R4.64] ;  /* 0x0000000404127981 */ /* 0x000ea4000c1e1b00 */
[----:B--2---:R-:W-:Y:S01]  /*03f0*/  DFMA R20, R20, R18, R16 ;  /* 0x000000121414722b */ /* 0x004fe20000000010 */
[----:B------:R-:W-:-:S06]  /*0400*/  IMAD.WIDE R18, R0, 0x8, R12 ;  /* 0x0000000800127825 */ /* 0x000fcc00078e020c */
[----:B------:R2:W-:Y:S04]  /*0410*/  STG.E.64 desc[UR4][R2.64], R20 ;  /* 0x0000001402007986 */ /* 0x0005e8000c101b04 */
[----:B---3--:R-:W3:Y:S04]  /*0420*/  LDG.E.64 R22, desc[UR4][R18.64] ;  /* 0x0000000412167981 */ /* 0x008ee8000c1e1b00 */
[----:B------:R-:W3:Y:S02]  /*0430*/  LDG.E.64 R14, desc[UR4][R4.64+0x8] ;  /* 0x00000804040e7981 */ /* 0x000ee4000c1e1b00 */
[----:B---3--:R-:W-:Y:S01]  /*0440*/  DFMA R22, R22, R14, R20 ;  /* 0x0000000e1616722b */ /* 0x008fe20000000014 */
[----:B------:R-:W-:-:S06]  /*0450*/  IMAD.WIDE R14, R0, 0x8, R18 ;  /* 0x00000008000e7825 */ /* 0x000fcc00078e0212 */
[----:B------:R2:W-:Y:S04]  /*0460*/  STG.E.64 desc[UR4][R2.64], R22 ;  /* 0x0000001602007986 */ /* 0x0005e8000c101b04 */
[----:B-1----:R-:W3:Y:S04]  /*0470*/  LDG.E.64 R16, desc[UR4][R14.64] ;  /* 0x000000040e107981 */ /* 0x002ee8000c1e1b00 */
[----:B------:R-:W3:Y:S01]  /*0480*/  LDG.E.64 R12, desc[UR4][R4.64+0x10] ;  /* 0x00001004040c7981 */ /* 0x000ee2000c1e1b00 */
[----:B------:R-:W-:Y:S01]  /*0490*/  IMAD.WIDE R26, R0, 0x8, R14 ;  /* 0x00000008001a7825 */ /* 0x000fe200078e020e */
[----:B---3--:R-:W-:-:S07]  /*04a0*/  DFMA R16, R16, R12, R22 ;  /* 0x0000000c1010722b */ /* 0x008fce0000000016 */
[----:B------:R2:W-:Y:S04]  /*04b0*/  STG.E.64 desc[UR4][R2.64], R16 ;  /* 0x0000001002007986 */ /* 0x0005e8000c101b04 */
[----:B------:R-:W3:Y:S04]  /*04c0*/  LDG.E.64 R26, desc[UR4][R26.64] ;  /* 0x000000041a1a7981 */ /* 0x000ee8000c1e1b00 */
[----:B------:R-:W3:Y:S01]  /*04d0*/  LDG.E.64 R12, desc[UR4][R4.64+0x18] ;  /* 0x00001804040c7981 */ /* 0x000ee2000c1e1b00 */
[----:B------:R-:W-:-:S04]  /*04e0*/  IADD3 R10, PT, PT, R10, 0x8, RZ ;  /* 0x000000080a0a7810 */ /* 0x000fc80007ffe0ff */
[----:B------:R-:W-:Y:S02]  /*04f0*/  ISETP.NE.AND P1, PT, R10, RZ, PT ;  /* 0x000000ff0a00720c */ /* 0x000fe40003f25270 */
[----:B------:R-:W-:Y:S02]  /*0500*/  IADD3 R18, P2, PT, R4, 0x40, RZ ;  /* 0x0000004004127810 */ /* 0x000fe40007f5e0ff */
[----:B------:R-:W-:-:S03]  /*0510*/  LEA R11, R0, R11, 0x3 ;  /* 0x0000000b000b7211 */ /* 0x000fc600078e18ff */
[----:B------:R-:W-:Y:S01]  /*0520*/  IMAD.X R19, RZ, RZ, R5, P2 ;  /* 0x000000ffff137224 */ /* 0x000fe200010e0605 */
[----:B---3--:R-:W-:-:S07]  /*0530*/  DFMA R12, R26, R12, R16 ;  /* 0x0000000c1a0c722b */ /* 0x008fce0000000010 */
[----:B------:R2:W-:Y:S01]  /*0540*/  STG.E.64 desc[UR4][R2.64], R12 ;  /* 0x0000000c02007986 */ /* 0x0005e2000c101b04 */
[----:B------:R-:W-:Y:S05]  /*0550*/  @P1 BRA `(.L_x_1) ;  /* 0xfffffffc003c1947 */ /* 0x000fea000383ffff */
.L_x_0:
[----:B------:R-:W-:Y:S05]  /*0560*/  @!P0 EXIT ;  /* 0x000000000000894d */ /* 0x000fea0003800000 */
[----:B------:R-:W-:Y:S02]  /*0570*/  ISETP.GE.U32.AND P1, PT, R24, 0x4, PT ;  /* 0x000000041800780c */ /* 0x000fe40003f26070 */
[----:B--2---:R-:W-:-:S04]  /*0580*/  LOP3.LUT R20, R6, 0x3, RZ, 0xc0, !PT ;  /* 0x0000000306147812 */ /* 0x004fc800078ec0ff */
[----:B------:R-:W-:-:S07]  /*0590*/  ISETP.NE.AND P0, PT, R20, RZ, PT ;  /* 0x000000ff1400720c */ /* 0x000fce0003f05270 */
[----:B------:R-:W-:Y:S06]  /*05a0*/  @!P1 BRA `(.L_x_2) ;  /* 0x00000000007c9947 */ /* 0x000fec0003800000 */
[----:B------:R-:W1:Y:S01]  /*05b0*/  LDC.64 R16, c[0x0][0x390] ;  /* 0x0000e400ff107b82 */ /* 0x000e620000000a00 */
[----:B------:R-:W-:Y:S01]  /*05c0*/  IADD3 R15, PT, PT, R8, R9, RZ ;  /* 0x00000009080f7210 */ /* 0x000fe20007ffe0ff */
[----:B------:R-:W-:Y:S01]  /*05d0*/  IMAD R5, R9, R0, R7 ;  /* 0x0000000009057224 */ /* 0x000fe200078e0207 */
[----:B------:R-:W2:Y:S05]  /*05e0*/  LDCU.64 UR6, c[0x0][0x390] ;  /* 0x00007200ff0677ac */ /* 0x000eaa0008000a00 */
[----:B------:R-:W3:Y:S01]  /*05f0*/  LDC.64 R10, c[0x0][0x388] ;  /* 0x0000e200ff0a7b82 */ /* 0x000ee20000000a00 */
[----:B-1----:R-:W-:-:S06]  /*0600*/  IMAD.WIDE.U32 R16, R15, 0x8, R16 ;  /* 0x000000080f107825 */ /* 0x002fcc00078e0010 */
[----:B------:R-:W4:Y:S01]  /*0610*/  LDG.E.64 R16, desc[UR4][R16.64] ;  /* 0x0000000410107981 */ /* 0x000f22000c1e1b00 */
[----:B---3--:R-:W-:-:S05]  /*0620*/  IMAD.WIDE R10, R5, 0x8, R10 ;  /* 0x00000008050a7825 */ /* 0x008fca00078e020a */
[----:B------:R-:W4:Y:S01]  /*0630*/  LDG.E.64 R14, desc[UR4][R10.64] ;  /* 0x000000040a0e7981 */ /* 0x000f22000c1e1b00 */
[----:B------:R-:W-:-:S05]  /*0640*/  IADD3 R5, P1, PT, R8, R9, RZ ;  /* 0x0000000908057210 */ /* 0x000fca0007f3e0ff */
[----:B------:R-:W-:Y:S01]  /*0650*/  IMAD.X R18, RZ, RZ, RZ, P1 ;  /* 0x000000ffff127224 */ /* 0x000fe200008e06ff */
[----:B--2---:R-:W-:-:S04]  /*0660*/  LEA R4, P1, R5, UR6, 0x3 ;  /* 0x0000000605047c11 */ /* 0x004fc8000f8218ff */
[----:B------:R-:W-:Y:S01]  /*0670*/  LEA.HI.X R5, R5, UR7, R18, 0x3, P1 ;  /* 0x0000000705057c11 */ /* 0x000fe200088f1c12 */
[----:B----4-:R-:W-:Y:S01]  /*0680*/  DFMA R14, R14, R16, R12 ;  /* 0x000000100e0e722b */ /* 0x010fe2000000000c */
[----:B------:R-:W-:-:S06]  /*0690*/  IMAD.WIDE R12, R0, 0x8, R10 ;  /* 0x00000008000c7825 */ /* 0x000fcc00078e020a */
[----:B------:R1:W-:Y:S04]  /*06a0*/  STG.E.64 desc[UR4][R2.64], R14 ;  /* 0x0000000e02007986 */ /* 0x0003e8000c101b04 */
[----:B------:R-:W2:Y:S04]  /*06b0*/  LDG.E.64 R18, desc[UR4][R12.64] ;  /* 0x000000040c127981 */ /* 0x000ea8000c1e1b00 */
[----:B------:R-:W2:Y:S01]  /*06c0*/  LDG.E.64 R10, desc[UR4][R4.64+0x8] ;  /* 0x00000804040a7981 */ /* 0x000ea2000c1e1b00 */
[----:B------:R-:W-:Y:S01]  /*06d0*/  IMAD.WIDE R16, R0, 0x8, R12 ;  /* 0x0000000800107825 */ /* 0x000fe200078e020c */
[----:B--2---:R-:W-:-:S07]  /*06e0*/  DFMA R10, R18, R10, R14 ;  /* 0x0000000a120a722b */ /* 0x004fce000000000e */
[----:B------:R1:W-:Y:S04]  /*06f0*/  STG.E.64 desc[UR4][R2.64], R10 ;  /* 0x0000000a02007986 */ /* 0x0003e8000c101b04 */
[----:B------:R-:W2:Y:S04]  /*0700*/  LDG.E.64 R18, desc[UR4][R16.64] ;  /* 0x0000000410127981 */ /* 0x000ea8000c1e1b00 */
[----:B------:R-:W2:Y:S02]  /*0710*/  LDG.E.64 R22, desc[UR4][R4.64+0x10] ;  /* 0x0000100404167981 */ /* 0x000ea4000c1e1b00 */
[----:B--2---:R-:W-:Y:S01]  /*0720*/  DFMA R18, R18, R22, R10 ;  /* 0x000000161212722b */ /* 0x004fe2000000000a */
[----:B------:R-:W-:-:S06]  /*0730*/  IMAD.WIDE R22, R0, 0x8, R16 ;  /* 0x0000000800167825 */ /* 0x000fcc00078e0210 */
[----:B------:R1:W-:Y:S04]  /*0740*/  STG.E.64 desc[UR4][R2.64], R18 ;  /* 0x0000001202007986 */ /* 0x0003e8000c101b04 */
[----:B------:R-:W2:Y:S04]  /*0750*/  LDG.E.64 R22, desc[UR4][R22.64] ;  /* 0x0000000416167981 */ /* 0x000ea8000c1e1b00 */
[----:B------:R-:W2:Y:S01]  /*0760*/  LDG.E.64 R12, desc[UR4][R4.64+0x18] ;  /* 0x00001804040c7981 */ /* 0x000ea2000c1e1b00 */
[----:B------:R-:W-:Y:S01]  /*0770*/  IADD3 R9, PT, PT, R9, 0x4, RZ ;  /* 0x0000000409097810 */ /* 0x000fe20007ffe0ff */
[----:B--2---:R-:W-:-:S07]  /*0780*/  DFMA R12, R22, R12, R18 ;  /* 0x0000000c160c722b */ /* 0x004fce0000000012 */
[----:B------:R1:W-:Y:S04]  /*0790*/  STG.E.64 desc[UR4][R2.64], R12 ;  /* 0x0000000c02007986 */ /* 0x0003e8000c101b04 */
.L_x_2:
[----:B------:R-:W-:Y:S05]  /*07a0*/  @!P0 EXIT ;  /* 0x000000000000894d */ /* 0x000fea0003800000 */
[----:B------:R-:W-:Y:S02]  /*07b0*/  ISETP.NE.AND P1, PT, R20, 0x1, PT ;  /* 0x000000011400780c */ /* 0x000fe40003f25270 */
[----:B------:R-:W-:-:S04]  /*07c0*/  LOP3.LUT R6, R6, 0x1, RZ, 0xc0, !PT ;  /* 0x0000000106067812 */ /* 0x000fc800078ec0ff */
[----:B------:R-:W-:-:S07]  /*07d0*/  ISETP.NE.U32.AND P0, PT, R6, 0x1, PT ;  /* 0x000000010600780c */ /* 0x000fce0003f05070 */
[----:B------:R-:W-:Y:S06]  /*07e0*/  @!P1 BRA `(.L_x_3) ;  /* 0x0000000000549947 */ /* 0x000fec0003800000 */
[----:B-1----:R-:W1:Y:S01]  /*07f0*/  LDC.64 R10, c[0x0][0x390] ;  /* 0x0000e400ff0a7b82 */ /* 0x002e620000000a00 */
        /* <DEDUP_REMOVED lines=10> */
[----:B--2---:R-:W-:Y:S01]  /*08a0*/  LEA R10, P1, R6, UR6, 0x3 ;  /* 0x00000006060a7c11 */ /* 0x004fe2000f8218ff */
[----:B------:R-:W-:-:S03]  /*08b0*/  IMAD.WIDE R18, R0, 0x8, R4 ;  /* 0x0000000800127825 */ /* 0x000fc600078e0204 */
[----:B------:R-:W-:Y:S01]  /*08c0*/  LEA.HI.X R11, R6, UR7, R11, 0x3, P1 ;  /* 0x00000007060b7c11 */ /* 0x000fe200088f1c0b */
[----:B----4-:R-:W-:-:S07]  /*08d0*/  DFMA R14, R14, R16, R12 ;  /* 0x000000100e0e722b */ /* 0x010fce000000000c */
[----:B------:R2:W-:Y:S04]  /*08e0*/  STG.E.64 desc[UR4][R2.64], R14 ;  /* 0x0000000e02007986 */ /* 0x0005e8000c101b04 */
[----:B------:R-:W3:Y:S04]  /*08f0*/  LDG.E.64 R12, desc[UR4][R18.64] ;  /* 0x00000004120c7981 */ /* 0x000ee8000c1e1b00 */
[----:B------:R-:W3:Y:S01]  /*0900*/  LDG.E.64 R10, desc[UR4][R10.64+0x8] ;  /* 0x000008040a0a7981 */ /* 0x000ee2000c1e1b00 */
[----:B------:R-:W-:Y:S01]  /*0910*/  IADD3 R9, PT, PT, R9, 0x2, RZ ;  /* 0x0000000209097810 */ /* 0x000fe20007ffe0ff */
[----:B---3--:R-:W-:-:S07]  /*0920*/  DFMA R12, R12, R10, R14 ;  /* 0x0000000a0c0c722b */ /* 0x008fce000000000e */
[----:B------:R2:W-:Y:S04]  /*0930*/  STG.E.64 desc[UR4][R2.64], R12 ;  /* 0x0000000c02007986 */ /* 0x0005e8000c101b04 */
.L_x_3:
[----:B------:R-:W-:Y:S05]  /*0940*/  @P0 EXIT ;  /* 0x000000000000094d */ /* 0x000fea0003800000 */
[----:B------:R-:W3:Y:S01]  /*0950*/  LDC.64 R4, c[0x0][0x388] ;  /* 0x0000e200ff047b82 */ /* 0x000ee20000000a00 */
[----:B------:R-:W-:Y:S01]  /*0960*/  IMAD R7, R9, R0, R7 ;  /* 0x0000000009077224 */ /* 0x000fe200078e0207 */
[----:B------:R-:W-:-:S06]  /*0970*/  IADD3 R9, PT, PT, R8, R9, RZ ;  /* 0x0000000908097210 */ /* 0x000fcc0007ffe0ff */
[----:B-1----:R-:W1:Y:S01]  /*0980*/  LDC.64 R10, c[0x0][0x390] ;  /* 0x0000e400ff0a7b82 */ /* 0x002e620000000a00 */
[----:B---3--:R-:W-:-:S06]  /*0990*/  IMAD.WIDE R4, R7, 0x8, R4 ;  /* 0x0000000807047825 */ /* 0x008fcc00078e0204 */
[----:B------:R-:W2:Y:S01]  /*09a0*/  LDG.E.64 R4, desc[UR4][R4.64] ;  /* 0x0000000404047981 */ /* 0x000ea2000c1e1b00 */
[----:B-1----:R-:W-:-:S06]  /*09b0*/  IMAD.WIDE.U32 R6, R9, 0x8, R10 ;  /* 0x0000000809067825 */ /* 0x002fcc00078e000a */
[----:B------:R-:W2:Y:S02]  /*09c0*/  LDG.E.64 R6, desc[UR4][R6.64] ;  /* 0x0000000406067981 */ /* 0x000ea4000c1e1b00 */
[----:B--2---:R-:W-:-:S07]  /*09d0*/  DFMA R12, R4, R6, R12 ;  /* 0x00000006040c722b */ /* 0x004fce000000000c */
[----:B------:R-:W-:Y:S01]  /*09e0*/  STG.E.64 desc[UR4][R2.64], R12 ;  /* 0x0000000c02007986 */ /* 0x000fe2000c101b04 */
[----:B------:R-:W-:Y:S05]  /*09f0*/  EXIT ;  /* 0x000000000000794d */ /* 0x000fea0003800000 */
.L_x_4:
[----:B------:R-:W-:-:S00]  /*0a00*/  BRA `(.L_x_4) ;  /* 0xfffffffc00fc7947 */ /* 0x000fc0000383ffff */
[----:B------:R-:W-:-:S00]  /*0a10*/  NOP ;  /* 0x0000000000007918 */ /* 0x000fc00000000000 */
        /* <DEDUP_REMOVED lines=14> */
.L_x_5:


//--------------------- .nv.shared.reserved.0     --------------------------
	.section	.nv.shared.reserved.0,"aw",@nobits
	.weak		__nv_reservedSMEM_offset_0_alias
	.size		__nv_reservedSMEM_offset_0_alias, 0, 64
	.other		__nv_reservedSMEM_offset_0_alias,@"STO_CUDA_RESERVED_SHARED STV_DEFAULT"
__nv_reservedSMEM_offset_0_alias:
	.zero		0
	.zero		64


//--------------------- .nv.constant0._Z9addKernelPdS_S_iii --------------------------
	.section	.nv.constant0._Z9addKernelPdS_S_iii,"a",@progbits
	.sectionflags	@""
	.align	4
.nv.constant0._Z9addKernelPdS_S_iii:
	.zero		932


//--------------------- SYMBOLS --------------------------

	.type		.nv.reservedSmem.offset0,@object
	.size		.nv.reservedSmem.offset0,0x4
